//
// Generated by NVIDIA NVVM Compiler
//
// Compiler Build ID: CL-36424714
// Cuda compilation tools, release 13.0, V13.0.88
// Based on NVVM 20.0.0
//

.version 9.0
.target sm_100
.address_size 64

	// .globl	_Z9addKernelPiS_S_

.visible .entry _Z9addKernelPiS_S_(
	.param .u64 .ptr .align 1 _Z9addKernelPiS_S__param_0,
	.param .u64 .ptr .align 1 _Z9addKernelPiS_S__param_1,
	.param .u64 .ptr .align 1 _Z9addKernelPiS_S__param_2
)
{
	.reg .pred 	%p<3>;
	.reg .b32 	%r<16>;
	.reg .b64 	%rd<11>;

	ld.param.u64 	%rd4, [_Z9addKernelPiS_S__param_0];
	ld.param.u64 	%rd5, [_Z9addKernelPiS_S__param_1];
	ld.param.u64 	%rd6, [_Z9addKernelPiS_S__param_2];
	cvta.to.global.u64 	%rd1, %rd6;
	mov.u32 	%r1, %tid.x;
	ld.global.u32 	%r14, [%rd1];
	setp.lt.s32 	%p1, %r14, 1;
	@%p1 bra 	$L__BB0_3;
	cvta.to.global.u64 	%rd7, %rd5;
	mul.wide.u32 	%rd8, %r1, 4;
	add.s64 	%rd2, %rd7, %rd8;
	ld.global.u32 	%r13, [%rd2];
	cvta.to.global.u64 	%rd3, %rd4;
	mov.b32 	%r15, 0;
$L__BB0_2:
	mad.lo.s32 	%r11, %r14, %r1, %r15;
	mul.wide.s32 	%rd9, %r11, 4;
	add.s64 	%rd10, %rd3, %rd9;
	ld.global.u32 	%r12, [%rd10];
	add.s32 	%r13, %r13, %r12;
	st.global.u32 	[%rd2], %r13;
	add.s32 	%r15, %r15, 1;
	ld.global.u32 	%r14, [%rd1];
	setp.lt.s32 	%p2, %r15, %r14;
	@%p2 bra 	$L__BB0_2;
$L__BB0_3:
	ret;

}


// ===== COMPILED SASS (sm_100) =====

	.target	sm_100

	.elftype	@"ET_EXEC"


//--------------------- .note.nv.tkinfo           --------------------------
	.section	.note.nv.tkinfo,"",@"SHT_NOTE"
	.sectionflags	@"SHF_NOTE_NV_TKINFO"
	.tkinfo
        /*0018*/ 	.word	0x00000002
        /*0030*/ 	.string	""
        /*0030*/ 	.string	"ptxas"
        /*0030*/ 	.string	"Cuda compilation tools, release 13.0, V13.0.88"
        /*0030*/ 	.string	"Build cuda_13.0.r13.0/compiler.36424714_0"
        /*0030*/ 	.string	"-arch sm_100 -m 64 "



//--------------------- .note.nv.cuinfo           --------------------------
	.section	.note.nv.cuinfo,"",@"SHT_NOTE"
	.sectionflags	@"SHF_NOTE_NV_CUINFO"
        /*0018*/ 	.short	0x0002
        /*001a*/ 	.short	0x0064
        /*001c*/ 	.short	0x0082
	.zero		2


//--------------------- .nv.info                  --------------------------
	.section	.nv.info,"",@"SHT_CUDA_INFO"
	.align	4


	//----- nvinfo : EIATTR_REGCOUNT
	.align		4
        /*0000*/ 	.byte	0x04, 0x2f
        /*0002*/ 	.short	(.L_1 - .L_0)
	.align		4
.L_0:
        /*0004*/ 	.word	index@(_Z9addKernelPiS_S_)
        /*0008*/ 	.word	0x00000010


	//----- nvinfo : EIATTR_FRAME_SIZE
	.align		4
.L_1:
        /*000c*/ 	.byte	0x04, 0x11
        /*000e*/ 	.short	(.L_3 - .L_2)
	.align		4
.L_2:
        /*0010*/ 	.word	index@(_Z9addKernelPiS_S_)
        /*0014*/ 	.word	0x00000000


	//----- nvinfo : EIATTR_MIN_STACK_SIZE
	.align		4
.L_3:
        /*0018*/ 	.byte	0x04, 0x12
        /*001a*/ 	.short	(.L_5 - .L_4)
	.align		4
.L_4:
        /*001c*/ 	.word	index@(_Z9addKernelPiS_S_)
        /*0020*/ 	.word	0x00000000
.L_5:


//--------------------- .nv.compat                --------------------------
	.section	.nv.compat,"",@"SHT_CUDA_COMPAT_INFO"
	.align	4
        /*0000*/ 	.byte	0x02, 0x09, 0x00, 0x00, 0x02, 0x02, 0x01, 0x00, 0x02, 0x05, 0x05, 0x00, 0x03, 0x07, 0x01, 0x01
        /*0010*/ 	.byte	0x02, 0x03, 0x00, 0x00, 0x02, 0x06, 0x01, 0x00, 0x04, 0x0b, 0x08, 0x00, 0x09, 0x00, 0x00, 0x00
        /*0020*/ 	.byte	0x00, 0x00, 0x00, 0x00


//--------------------- .nv.info._Z9addKernelPiS_S_ --------------------------
	.section	.nv.info._Z9addKernelPiS_S_,"",@"SHT_CUDA_INFO"
	.sectionflags	@""
	.align	4


	//----- nvinfo : EIATTR_CUDA_API_VERSION
	.align		4
        /*0000*/ 	.byte	0x04, 0x37
        /*0002*/ 	.short	(.L_7 - .L_6)
.L_6:
        /*0004*/ 	.word	0x00000082


	//----- nvinfo : EIATTR_KPARAM_INFO
	.align		4
.L_7:
        /*0008*/ 	.byte	0x04, 0x17
        /*000a*/ 	.short	(.L_9 - .L_8)
.L_8:
        /*000c*/ 	.word	0x00000000
        /*0010*/ 	.short	0x0002
        /*0012*/ 	.short	0x0010
        /*0014*/ 	.byte	0x00, 0xf5, 0x21, 0x00


	//----- nvinfo : EIATTR_KPARAM_INFO
	.align		4
.L_9:
        /*0018*/ 	.byte	0x04, 0x17
        /*001a*/ 	.short	(.L_11 - .L_10)
.L_10:
        /*001c*/ 	.word	0x00000000
        /*0020*/ 	.short	0x0001
        /*0022*/ 	.short	0x0008
        /*0024*/ 	.byte	0x00, 0xf5, 0x21, 0x00


	//----- nvinfo : EIATTR_KPARAM_INFO
	.align		4
.L_11:
        /*0028*/ 	.byte	0x04, 0x17
        /*002a*/ 	.short	(.L_13 - .L_12)
.L_12:
        /*002c*/ 	.word	0x00000000
        /*0030*/ 	.short	0x0000
        /*0032*/ 	.short	0x0000
        /*0034*/ 	.byte	0x00, 0xf5, 0x21, 0x00


	//----- nvinfo : EIATTR_SPARSE_MMA_MASK
	.align		4
.L_13:
        /*0038*/ 	.byte	0x03, 0x50
        /*003a*/ 	.short	0x0000


	//----- nvinfo : EIATTR_MAXREG_COUNT
	.align		4
        /*003c*/ 	.byte	0x03, 0x1b
        /*003e*/ 	.short	0x00ff


	//----- nvinfo : EIATTR_MERCURY_ISA_VERSION
	.align		4
        /*0040*/ 	.byte	0x03, 0x5f
        /*0042*/ 	.short	0x0101


	//----- nvinfo : EIATTR_VRC_CTA_INIT_COUNT
	.align		4
        /*0044*/ 	.byte	0x02, 0x4a
	.zero		1
	.zero		1


	//----- nvinfo : EIATTR_EXIT_INSTR_OFFSETS
	.align		4
        /*0048*/ 	.byte	0x04, 0x1c
        /*004a*/ 	.short	(.L_15 - .L_14)


	//   ....[0]....
.L_14:
        /*004c*/ 	.word	0x00000050


	//   ....[1]....
        /*0050*/ 	.word	0x00000150


	//----- nvinfo : EIATTR_CBANK_PARAM_SIZE
	.align		4
.L_15:
        /*0054*/ 	.byte	0x03, 0x19
        /*0056*/ 	.short	0x0018


	//----- nvinfo : EIATTR_PARAM_CBANK
	.align		4
        /*0058*/ 	.byte	0x04, 0x0a
        /*005a*/ 	.short	(.L_17 - .L_16)
	.align		4
.L_16:
        /*005c*/ 	.word	index@(.nv.constant0._Z9addKernelPiS_S_)
        /*0060*/ 	.short	0x0380
        /*0062*/ 	.short	0x0018


	//----- nvinfo : EIATTR_SW_WAR
	.align		4
.L_17:
        /*0064*/ 	.byte	0x04, 0x36
        /*0066*/ 	.short	(.L_19 - .L_18)
.L_18:
        /*0068*/ 	.word	0x00000008
.L_19:


//--------------------- .nv.callgraph             --------------------------
	.section	.nv.callgraph,"",@"SHT_CUDA_CALLGRAPH"
	.align	4
	.sectionentsize	8
	.align		4
        /*0000*/ 	.word	0x00000000
	.align		4
        /*0004*/ 	.word	0xffffffff
	.align		4
        /*0008*/ 	.word	0x00000000
	.align		4
        /*000c*/ 	.word	0xfffffffe
	.align		4
        /*0010*/ 	.word	0x00000000
	.align		4
        /*0014*/ 	.word	0xfffffffd
	.align		4
        /*0018*/ 	.word	0x00000000
	.align		4
        /*001c*/ 	.word	0xfffffffc


//--------------------- .text._Z9addKernelPiS_S_  --------------------------
	.section	.text._Z9addKernelPiS_S_,"ax",@progbits
	.align	128
        .global         _Z9addKernelPiS_S_
        .type           _Z9addKernelPiS_S_,@function
        .size           _Z9addKernelPiS_S_,(.L_x_2 - _Z9addKernelPiS_S_)
        .other          _Z9addKernelPiS_S_,@"STO_CUDA_ENTRY STV_DEFAULT"
_Z9addKernelPiS_S_:
.text._Z9addKernelPiS_S_:
[----:B------:R-:W-:Y:S08]  /*0000*/  LDC R1, c[0x0][0x37c] ;  /* 0x0000df00ff017b82 */ /* 0x000ff00000000800 */
[----:B------:R-:W0:Y:S01]  /*0010*/  LDC.64 R12, c[0x0][0x390] ;  /* 0x0000e400ff0c7b82 */ /* 0x000e220000000a00 */
[----:B------:R-:W0:Y:S02]  /*0020*/  LDCU.64 UR6, c[0x0][0x358] ;  /* 0x00006b00ff0677ac */ /* 0x000e240008000a00 */
[----:B0-----:R-:W2:Y:S02]  /*0030*/  LDG.E R0, desc[UR6][R12.64] ;  /* 0x000000060c007981 */ /* 0x001ea4000c1e1900 */
[----:B--2---:R-:W-:-:S13]  /*0040*/  ISETP.GE.AND P0, PT, R0, 0x1, PT ;  /* 0x000000010000780c */ /* 0x004fda0003f06270 */
[----:B------:R-:W-:Y:S05]  /*0050*/  @!P0 EXIT ;  /* 0x000000000000894d */ /* 0x000fea0003800000 */
[----:B------:R-:W0:Y:S01]  /*0060*/  S2R R11, SR_TID.X ;  /* 0x00000000000b7919 */ /* 0x000e220000002100 */
[----:B------:R-:W0:Y:S08]  /*0070*/  LDC.64 R2, c[0x0][0x388] ;  /* 0x0000e200ff027b82 */ /* 0x000e300000000a00 */
[----:B------:R-:W1:Y:S01]  /*0080*/  LDC.64 R6, c[0x0][0x380] ;  /* 0x0000e000ff067b82 */ /* 0x000e620000000a00 */
[----:B0-----:R-:W-:-:S05]  /*0090*/  IMAD.WIDE.U32 R2, R11, 0x4, R2 ;  /* 0x000000040b027825 */ /* 0x001fca00078e0002 */
[----:B------:R0:W5:Y:S01]  /*00a0*/  LDG.E R9, desc[UR6][R2.64] ;  /* 0x0000000602097981 */ /* 0x000162000c1e1900 */
[----:B------:R-:W-:-:S05]  /*00b0*/  UMOV UR4, URZ ;  /* 0x000000ff00047c82 */ /* 0x000fca0008000000 */
.L_x_0:
[----:B------:R-:W-:-:S04]  /*00c0*/  IMAD R5, R11, R0, UR4 ;  /* 0x000000040b057e24 */ /* 0x000fc8000f8e0200 */
[----:B-1----:R-:W-:-:S06]  /*00d0*/  IMAD.WIDE R4, R5, 0x4, R6 ;  /* 0x0000000405047825 */ /* 0x002fcc00078e0206 */
[----:B------:R-:W2:Y:S02]  /*00e0*/  LDG.E R4, desc[UR6][R4.64] ;  /* 0x0000000604047981 */ /* 0x000ea4000c1e1900 */
[----:B--2--5:R-:W-:-:S05]  /*00f0*/  IADD3 R9, PT, PT, R4, R9, RZ ;  /* 0x0000000904097210 */ /* 0x024fca0007ffe0ff */
[----:B------:R2:W-:Y:S04]  /*0100*/  STG.E desc[UR6][R2.64], R9 ;  /* 0x0000000902007986 */ /* 0x0005e8000c101906 */
[----:B------:R-:W3:Y:S01]  /*0110*/  LDG.E R0, desc[UR6][R12.64] ;  /* 0x000000060c007981 */ /* 0x000ee2000c1e1900 */
[----:B------:R-:W-:-:S06]  /*0120*/  UIADD3 UR4, UPT, UPT, UR4, 0x1, URZ ;  /* 0x0000000104047890 */ /* 0x000fcc000fffe0ff */
[----:B---3--:R-:W-:-:S13]  /*0130*/  ISETP.LE.AND P0, PT, R0, UR4, PT ;  /* 0x0000000400007c0c */ /* 0x008fda000bf03270 */
[----:B--2---:R-:W-:Y:S05]  /*0140*/  @!P0 BRA `(.L_x_0) ;  /* 0xfffffffc00dc8947 */ /* 0x004fea000383ffff */
[----:B------:R-:W-:Y:S05]  /*0150*/  EXIT ;  /* 0x000000000000794d */ /* 0x000fea0003800000 */
.L_x_1:
[----:B------:R-:W-:-:S00]  /*0160*/  BRA `(.L_x_1) ;  /* 0xfffffffc00fc7947 */ /* 0x000fc0000383ffff */
[----:B------:R-:W-:-:S00]  /*0170*/  NOP ;  /* 0x0000000000007918 */ /* 0x000fc00000000000 */
        /* <DEDUP_REMOVED lines=8> */
.L_x_2:


//--------------------- .nv.shared.reserved.0     --------------------------
	.section	.nv.shared.reserved.0,"aw",@nobits
	.weak		__nv_reservedSMEM_offset_0_alias
	.size		__nv_reservedSMEM_offset_0_alias, 0, 64
	.other		__nv_reservedSMEM_offset_0_alias,@"STO_CUDA_RESERVED_SHARED STV_DEFAULT"
__nv_reservedSMEM_offset_0_alias:
	.zero		0
	.zero		64


//--------------------- .nv.constant0._Z9addKernelPiS_S_ --------------------------
	.section	.nv.constant0._Z9addKernelPiS_S_,"a",@progbits
	.sectionflags	@""
	.align	4
.nv.constant0._Z9addKernelPiS_S_:
	.zero		920


//--------------------- SYMBOLS --------------------------

	.type		.nv.reservedSmem.offset0,@object
	.size		.nv.reservedSmem.offset0,0x4
